	.headerflags	@"EF_CUDA_TEXMODE_UNIFIED EF_CUDA_64BIT_ADDRESS EF_CUDA_ACCELERATORS EF_CUDA_SM90 EF_CUDA_VIRTUAL_SM(EF_CUDA_SM90)"
	.elftype	@"ET_EXEC"


//--------------------- .nv.info                  --------------------------
	.section	.nv.info,"",@"SHT_CUDA_INFO"
	.align	4


	//----- nvinfo : EIATTR_REGCOUNT
	.align		4
        /*0000*/ 	.byte	0x04, 0x2f
        /*0002*/ 	.short	(.L_3 - .L_2)
	.align		4
.L_2:
        /*0004*/ 	.word	index@(triton_poi_fused__native_batch_norm_legit_no_training_add_convolution_relu_93)
        /*0008*/ 	.word	0x00000018


	//----- nvinfo : EIATTR_MIN_STACK_SIZE
	.align		4
.L_3:
        /*000c*/ 	.byte	0x04, 0x12
        /*000e*/ 	.short	(.L_5 - .L_4)
	.align		4
.L_4:
        /*0010*/ 	.word	index@(triton_poi_fused__native_batch_norm_legit_no_training_add_convolution_relu_93)
        /*0014*/ 	.word	0x00000000


	//----- nvinfo : EIATTR_FRAME_SIZE
	.align		4
.L_5:
        /*0018*/ 	.byte	0x04, 0x11
        /*001a*/ 	.short	(.L_7 - .L_6)
	.align		4
.L_6:
        /*001c*/ 	.word	index@(triton_poi_fused__native_batch_norm_legit_no_training_add_convolution_relu_93)
        /*0020*/ 	.word	0x00000000


	//----- nvinfo : EIATTR_MIN_STACK_SIZE
	.align		4
.L_7:
        /*0024*/ 	.byte	0x04, 0x12
        /*0026*/ 	.short	(.L_9 - .L_8)
	.align		4
.L_8:
        /*0028*/ 	.word	index@(triton_poi_fused__native_batch_norm_legit_no_training_add_convolution_relu_93)
        /*002c*/ 	.word	0x00000000
.L_9:


//--------------------- .nv.info.triton_poi_fused__native_batch_norm_legit_no_training_add_convolution_relu_93 --------------------------
	.section	.nv.info.triton_poi_fused__native_batch_norm_legit_no_training_add_convolution_relu_93,"",@"SHT_CUDA_INFO"
	.sectionflags	@""
	.align	4


	//----- nvinfo : EIATTR_CUDA_API_VERSION
	.align		4
        /*0000*/ 	.byte	0x04, 0x37
        /*0002*/ 	.short	(.L_11 - .L_10)
.L_10:
        /*0004*/ 	.word	0x0000007c


	//----- nvinfo : EIATTR_KPARAM_INFO
	.align		4
.L_11:
        /*0008*/ 	.byte	0x04, 0x17
        /*000a*/ 	.short	(.L_13 - .L_12)
.L_12:
        /*000c*/ 	.word	0x00000000
        /*0010*/ 	.short	0x0008
        /*0012*/ 	.short	0x0040
        /*0014*/ 	.byte	0x00, 0xf0, 0x11, 0x00


	//----- nvinfo : EIATTR_KPARAM_INFO
	.align		4
.L_13:
        /*0018*/ 	.byte	0x04, 0x17
        /*001a*/ 	.short	(.L_15 - .L_14)
.L_14:
        /*001c*/ 	.word	0x00000000
        /*0020*/ 	.short	0x0007
        /*0022*/ 	.short	0x0038
        /*0024*/ 	.byte	0x00, 0xf4, 0x21, 0x00


	//----- nvinfo : EIATTR_KPARAM_INFO
	.align		4
.L_15:
        /*0028*/ 	.byte	0x04, 0x17
        /*002a*/ 	.short	(.L_17 - .L_16)
.L_16:
        /*002c*/ 	.word	0x00000000
        /*0030*/ 	.short	0x0006
        /*0032*/ 	.short	0x0030
        /*0034*/ 	.byte	0x00, 0xf4, 0x21, 0x00


	//----- nvinfo : EIATTR_KPARAM_INFO
	.align		4
.L_17:
        /*0038*/ 	.byte	0x04, 0x17
        /*003a*/ 	.short	(.L_19 - .L_18)
.L_18:
        /*003c*/ 	.word	0x00000000
        /*0040*/ 	.short	0x0005
        /*0042*/ 	.short	0x0028
        /*0044*/ 	.byte	0x00, 0xf4, 0x21, 0x00


	//----- nvinfo : EIATTR_KPARAM_INFO
	.align		4
.L_19:
        /*0048*/ 	.byte	0x04, 0x17
        /*004a*/ 	.short	(.L_21 - .L_20)
.L_20:
        /*004c*/ 	.word	0x00000000
        /*0050*/ 	.short	0x0004
        /*0052*/ 	.short	0x0020
        /*0054*/ 	.byte	0x00, 0xf4, 0x21, 0x00


	//----- nvinfo : EIATTR_KPARAM_INFO
	.align		4
.L_21:
        /*0058*/ 	.byte	0x04, 0x17
        /*005a*/ 	.short	(.L_23 - .L_22)
.L_22:
        /*005c*/ 	.word	0x00000000
        /*0060*/ 	.short	0x0003
        /*0062*/ 	.short	0x0018
        /*0064*/ 	.byte	0x00, 0xf4, 0x21, 0x00


	//----- nvinfo : EIATTR_KPARAM_INFO
	.align		4
.L_23:
        /*0068*/ 	.byte	0x04, 0x17
        /*006a*/ 	.short	(.L_25 - .L_24)
.L_24:
        /*006c*/ 	.word	0x00000000
        /*0070*/ 	.short	0x0002
        /*0072*/ 	.short	0x0010
        /*0074*/ 	.byte	0x00, 0xf4, 0x21, 0x00


	//----- nvinfo : EIATTR_KPARAM_INFO
	.align		4
.L_25:
        /*0078*/ 	.byte	0x04, 0x17
        /*007a*/ 	.short	(.L_27 - .L_26)
.L_26:
        /*007c*/ 	.word	0x00000000
        /*0080*/ 	.short	0x0001
        /*0082*/ 	.short	0x0008
        /*0084*/ 	.byte	0x00, 0xf4, 0x21, 0x00


	//----- nvinfo : EIATTR_KPARAM_INFO
	.align		4
.L_27:
        /*0088*/ 	.byte	0x04, 0x17
        /*008a*/ 	.short	(.L_29 - .L_28)
.L_28:
        /*008c*/ 	.word	0x00000000
        /*0090*/ 	.short	0x0000
        /*0092*/ 	.short	0x0000
        /*0094*/ 	.byte	0x00, 0xf4, 0x21, 0x00


	//----- nvinfo : EIATTR_SPARSE_MMA_MASK
	.align		4
.L_29:
        /*0098*/ 	.byte	0x03, 0x50
        /*009a*/ 	.short	0x0000


	//----- nvinfo : EIATTR_MAXREG_COUNT
	.align		4
        /*009c*/ 	.byte	0x03, 0x1b
        /*009e*/ 	.short	0x00ff


	//----- nvinfo : EIATTR_EXIT_INSTR_OFFSETS
	.align		4
        /*00a0*/ 	.byte	0x04, 0x1c
        /*00a2*/ 	.short	(.L_31 - .L_30)


	//   ....[0]....
.L_30:
        /*00a4*/ 	.word	0x00000410


	//----- nvinfo : EIATTR_REQNTID
	.align		4
.L_31:
        /*00a8*/ 	.byte	0x04, 0x10
        /*00aa*/ 	.short	(.L_33 - .L_32)
.L_32:
        /*00ac*/ 	.word	0x00000080
        /*00b0*/ 	.word	0x00000001
        /*00b4*/ 	.word	0x00000001


	//----- nvinfo : EIATTR_CBANK_PARAM_SIZE
	.align		4
.L_33:
        /*00b8*/ 	.byte	0x03, 0x19
        /*00ba*/ 	.short	0x0044


	//----- nvinfo : EIATTR_PARAM_CBANK
	.align		4
        /*00bc*/ 	.byte	0x04, 0x0a
        /*00be*/ 	.short	(.L_35 - .L_34)
	.align		4
.L_34:
        /*00c0*/ 	.word	index@(.nv.constant0.triton_poi_fused__native_batch_norm_legit_no_training_add_convolution_relu_93)
        /*00c4*/ 	.short	0x0210
        /*00c6*/ 	.short	0x0044


	//----- nvinfo : EIATTR_SW_WAR
	.align		4
.L_35:
        /*00c8*/ 	.byte	0x04, 0x36
        /*00ca*/ 	.short	(.L_37 - .L_36)
.L_36:
        /*00cc*/ 	.word	0x00000008
.L_37:


//--------------------- .nv.callgraph             --------------------------
	.section	.nv.callgraph,"",@"SHT_CUDA_CALLGRAPH"
	.align	4
	.sectionentsize	8
	.align		4
        /*0000*/ 	.word	0x00000000
	.align		4
        /*0004*/ 	.word	0xffffffff
	.align		4
        /*0008*/ 	.word	0x00000000
	.align		4
        /*000c*/ 	.word	0xfffffffe
	.align		4
        /*0010*/ 	.word	0x00000000
	.align		4
        /*0014*/ 	.word	0xfffffffd
	.align		4
        /*0018*/ 	.word	0x00000000
	.align		4
        /*001c*/ 	.word	0xfffffffc


//--------------------- .nv.constant4             --------------------------
	.section	.nv.constant4,"a",@progbits
	.align	8
	.align		8
.nv.constant4:
        /*0000*/ 	.dword	_$_str
	.align		8
        /*0008*/ 	.dword	_$_str_$_2


//--------------------- .text.triton_poi_fused__native_batch_norm_legit_no_training_add_convolution_relu_93 --------------------------
	.section	.text.triton_poi_fused__native_batch_norm_legit_no_training_add_convolution_relu_93,"ax",@progbits
	.align	128
        .global         triton_poi_fused__native_batch_norm_legit_no_training_add_convolution_relu_93
        .type           triton_poi_fused__native_batch_norm_legit_no_training_add_convolution_relu_93,@function
        .size           triton_poi_fused__native_batch_norm_legit_no_training_add_convolution_relu_93,(.L_x_1 - triton_poi_fused__native_batch_norm_legit_no_training_add_convolution_relu_93)
        .other          triton_poi_fused__native_batch_norm_legit_no_training_add_convolution_relu_93,@"STO_CUDA_ENTRY STV_DEFAULT"
triton_poi_fused__native_batch_norm_legit_no_training_add_convolution_relu_93:
.text.triton_poi_fused__native_batch_norm_legit_no_training_add_convolution_relu_93:
[----:B------:R-:W-:Y:S01]  /*0000*/  LDC R1, c[0x0][0x28] ;  /* 0x00000a00ff017b82 */ /* 0x000fe20000000800 */
[----:B------:R-:W1:Y:S07]  /*0010*/  S2R R0, SR_TID.X ;  /* 0x0000000000007919 */ /* 0x000e6e0000002100 */
[----:B------:R-:W2:Y:S01]  /*0020*/  LDC.64 R18, c[0x0][0x228] ;  /* 0x00008a00ff127b82 */ /* 0x000ea20000000a00 */
[----:B------:R-:W-:Y:S01]  /*0030*/  ULDC.64 UR4, c[0x0][0x208] ;  /* 0x0000820000047ab9 */ /* 0x000fe20000000a00 */
[----:B------:R-:W3:Y:S06]  /*0040*/  S2R R5, SR_CTAID.X ;  /* 0x0000000000057919 */ /* 0x000eec0000002500 */
[----:B------:R-:W4:Y:S08]  /*0050*/  LDC.64 R16, c[0x0][0x218] ;  /* 0x00008600ff107b82 */ /* 0x000f300000000a00 */
[----:B------:R-:W5:Y:S08]  /*0060*/  LDC.64 R20, c[0x0][0x220] ;  /* 0x00008800ff147b82 */ /* 0x000f700000000a00 */
[----:B------:R-:W4:Y:S01]  /*0070*/  LDC.64 R12, c[0x0][0x230] ;  /* 0x00008c00ff0c7b82 */ /* 0x000f220000000a00 */
[----:B-1----:R-:W-:-:S07]  /*0080*/  SHF.L.U32 R0, R0, 0x1, RZ ;  /* 0x0000000100007819 */ /* 0x002fce00000006ff */
[----:B------:R-:W1:Y:S01]  /*0090*/  LDC.64 R10, c[0x0][0x238] ;  /* 0x00008e00ff0a7b82 */ /* 0x000e620000000a00 */
[----:B---3--:R-:W-:Y:S02]  /*00a0*/  SHF.R.S32.HI R3, RZ, 0x17, R5 ;  /* 0x00000017ff037819 */ /* 0x008fe40000011405 */
[----:B------:R-:W-:Y:S02]  /*00b0*/  LOP3.LUT R0, R0, 0xfe, RZ, 0xc0, !PT ;  /* 0x000000fe00007812 */ /* 0x000fe400078ec0ff */
[----:B------:R-:W-:-:S03]  /*00c0*/  SGXT R3, R3, 0x1 ;  /* 0x000000010303781a */ /* 0x000fc60000000200 */
[----:B------:R-:W3:Y:S01]  /*00d0*/  LDC.64 R6, c[0x0][0x240] ;  /* 0x00009000ff067b82 */ /* 0x000ee20000000a00 */
[----:B------:R-:W-:-:S04]  /*00e0*/  LEA R0, R5, R0, 0x8 ;  /* 0x0000000005007211 */ /* 0x000fc800078e40ff */
[----:B------:R-:W-:-:S04]  /*00f0*/  LEA.HI R3, R3, R0, RZ, 0x4 ;  /* 0x0000000003037211 */ /* 0x000fc800078f20ff */
[--C-:B------:R-:W-:Y:S02]  /*0100*/  SHF.R.S32.HI R15, RZ, 0x4, R3.reuse ;  /* 0x00000004ff0f7819 */ /* 0x100fe40000011403 */
[----:B------:R-:W-:-:S04]  /*0110*/  SHF.R.S32.HI R2, RZ, 0x1f, R3 ;  /* 0x0000001fff027819 */ /* 0x000fc80000011403 */
[----:B------:R-:W-:-:S04]  /*0120*/  LEA.HI R2, R2, R15, RZ, 0x8 ;  /* 0x0000000f02027211 */ /* 0x000fc800078f40ff */
[----:B------:R-:W-:-:S04]  /*0130*/  LOP3.LUT R2, R2, 0xffffff00, RZ, 0xc0, !PT ;  /* 0xffffff0002027812 */ /* 0x000fc800078ec0ff */
[----:B------:R-:W-:Y:S02]  /*0140*/  IADD3 R15, R15, -R2, RZ ;  /* 0x800000020f0f7210 */ /* 0x000fe40007ffe0ff */
[----:B------:R-:W1:Y:S03]  /*0150*/  LDC.64 R2, c[0x0][0x210] ;  /* 0x00008400ff027b82 */ /* 0x000e660000000a00 */
[----:B--2---:R-:W-:-:S05]  /*0160*/  IMAD.WIDE R18, R15, 0x4, R18 ;  /* 0x000000040f127825 */ /* 0x004fca00078e0212 */
[----:B------:R5:W2:Y:S01]  /*0170*/  LDG.E.EL R8, desc[UR4][R18.64] ;  /* 0x0000000412087981 */ /* 0x000aa2000c2e1900 */
[----:B----4-:R-:W-:-:S05]  /*0180*/  IMAD.WIDE R16, R15, 0x4, R16 ;  /* 0x000000040f107825 */ /* 0x010fca00078e0210 */
[----:B------:R-:W4:Y:S01]  /*0190*/  LDG.E.EL R9, desc[UR4][R16.64] ;  /* 0x0000000410097981 */ /* 0x000f22000c2e1900 */
[----:B-----5:R-:W-:-:S05]  /*01a0*/  IMAD.WIDE R18, R15, 0x4, R20 ;  /* 0x000000040f127825 */ /* 0x020fca00078e0214 */
[----:B------:R-:W5:Y:S01]  /*01b0*/  LDG.E.EL R14, desc[UR4][R18.64] ;  /* 0x00000004120e7981 */ /* 0x000f62000c2e1900 */
[----:B01----:R-:W-:-:S05]  /*01c0*/  IMAD.WIDE R2, R0, 0x4, R2 ;  /* 0x0000000400027825 */ /* 0x003fca00078e0202 */
[----:B------:R-:W4:Y:S01]  /*01d0*/  LDG.E.64 R4, desc[UR4][R2.64] ;  /* 0x0000000402047981 */ /* 0x000f22000c1e1b00 */
[----:B------:R-:W-:-:S04]  /*01e0*/  IMAD.WIDE R12, R15, 0x4, R12 ;  /* 0x000000040f0c7825 */ /* 0x000fc800078e020c */
[----:B------:R-:W-:Y:S02]  /*01f0*/  IMAD.WIDE R20, R15, 0x4, R10 ;  /* 0x000000040f147825 */ /* 0x000fe400078e020a */
[----:B------:R0:W5:Y:S04]  /*0200*/  LDG.E.EL R10, desc[UR4][R12.64] ;  /* 0x000000040c0a7981 */ /* 0x000168000c2e1900 */
[----:B------:R-:W5:Y:S01]  /*0210*/  LDG.E.EL R11, desc[UR4][R20.64] ;  /* 0x00000004140b7981 */ /* 0x000f62000c2e1900 */
[----:B---3--:R-:W-:-:S06]  /*0220*/  IMAD.WIDE R6, R0, 0x4, R6 ;  /* 0x0000000400067825 */ /* 0x008fcc00078e0206 */
[----:B------:R-:W3:Y:S01]  /*0230*/  LDG.E.64 R6, desc[UR4][R6.64] ;  /* 0x0000000406067981 */ /* 0x000ee2000c1e1b00 */
[----:B0-----:R-:W-:Y:S01]  /*0240*/  HFMA2.MMA R12, -RZ, RZ, 1.625, 0 ;  /* 0x3e800000ff0c7435 */ /* 0x001fe200000001ff */
[----:B--2---:R-:W-:-:S04]  /*0250*/  FADD R8, R8, 9.9999997473787516356e-06 ;  /* 0x3727c5ac08087421 */ /* 0x004fc80000000000 */
[----:B------:R-:W0:Y:S02]  /*0260*/  MUFU.SQRT R15, R8 ;  /* 0x00000008000f7308 */ /* 0x000e240000002000 */
[C---:B0-----:R-:W-:Y:S02]  /*0270*/  FSETP.GT.AND P0, PT, R15.reuse, 8.50705917302346158658e+37, PT ;  /* 0x7e8000000f00780b */ /* 0x041fe40003f04000 */
[----:B------:R-:W-:-:S11]  /*0280*/  FSETP.GEU.AND P1, PT, R15, 1.175494350822287508e-38, PT ;  /* 0x008000000f00780b */ /* 0x000fd60003f2e000 */
[----:B------:R-:W-:-:S04]  /*0290*/  @P0 FMUL R15, R15, 0.25 ;  /* 0x3e8000000f0f0820 */ /* 0x000fc80000400000 */
[----:B------:R-:W-:-:S06]  /*02a0*/  @!P1 FMUL R15, R15, 16777216 ;  /* 0x4b8000000f0f9820 */ /* 0x000fcc0000400000 */
[----:B------:R-:W0:Y:S01]  /*02b0*/  MUFU.RCP R15, R15 ;  /* 0x0000000f000f7308 */ /* 0x000e220000001000 */
[----:B------:R-:W-:Y:S01]  /*02c0*/  FSEL R12, R12, 1, P0 ;  /* 0x3f8000000c0c7808 */ /* 0x000fe20000000000 */
[--C-:B----4-:R-:W-:Y:S01]  /*02d0*/  FADD R4, R4, R9.reuse ;  /* 0x0000000904047221 */ /* 0x110fe20000000000 */
[----:B------:R-:W-:Y:S02]  /*02e0*/  FADD R5, R5, R9 ;  /* 0x0000000905057221 */ /* 0x000fe40000000000 */
[----:B------:R-:W1:Y:S01]  /*02f0*/  LDC.64 R8, c[0x0][0x248] ;  /* 0x00009200ff087b82 */ /* 0x000e620000000a00 */
[----:B------:R-:W-:-:S04]  /*0300*/  @!P1 FMUL R12, R12, 16777216 ;  /* 0x4b8000000c0c9820 */ /* 0x000fc80000400000 */
[----:B0-----:R-:W-:Y:S01]  /*0310*/  FMUL R13, R15, R12 ;  /* 0x0000000c0f0d7220 */ /* 0x001fe20000400000 */
[C---:B-----5:R-:W-:Y:S01]  /*0320*/  FADD R12, -R14.reuse, R4 ;  /* 0x000000040e0c7221 */ /* 0x060fe20000000100 */
[----:B------:R-:W-:-:S03]  /*0330*/  FADD R14, -R14, R5 ;  /* 0x000000050e0e7221 */ /* 0x000fc60000000100 */
[-C--:B------:R-:W-:Y:S01]  /*0340*/  FMUL R12, R12, R13.reuse ;  /* 0x0000000d0c0c7220 */ /* 0x080fe20000400000 */
[----:B------:R-:W-:-:S03]  /*0350*/  FMUL R14, R14, R13 ;  /* 0x0000000d0e0e7220 */ /* 0x000fc60000400000 */
[C-C-:B------:R-:W-:Y:S01]  /*0360*/  FFMA R12, R10.reuse, R12, R11.reuse ;  /* 0x0000000c0a0c7223 */ /* 0x140fe2000000000b */
[----:B------:R-:W-:-:S04]  /*0370*/  FFMA R14, R10, R14, R11 ;  /* 0x0000000e0a0e7223 */ /* 0x000fc8000000000b */
[----:B------:R-:W-:Y:S02]  /*0380*/  FSETP.GEU.AND P0, PT, R12, RZ, PT ;  /* 0x000000ff0c00720b */ /* 0x000fe40003f0e000 */
[----:B------:R-:W-:Y:S02]  /*0390*/  FSETP.GEU.AND P1, PT, R14, RZ, PT ;  /* 0x000000ff0e00720b */ /* 0x000fe40003f2e000 */
[----:B------:R-:W-:Y:S02]  /*03a0*/  FSEL R11, R12, RZ, P0 ;  /* 0x000000ff0c0b7208 */ /* 0x000fe40000000000 */
[----:B------:R-:W-:Y:S01]  /*03b0*/  FSEL R14, R14, RZ, P1 ;  /* 0x000000ff0e0e7208 */ /* 0x000fe20000800000 */
[----:B-1----:R-:W-:-:S04]  /*03c0*/  IMAD.WIDE R8, R0, 0x4, R8 ;  /* 0x0000000400087825 */ /* 0x002fc800078e0208 */
[----:B---3--:R-:W-:Y:S01]  /*03d0*/  FADD R6, R6, R11 ;  /* 0x0000000b06067221 */ /* 0x008fe20000000000 */
[----:B------:R-:W-:Y:S01]  /*03e0*/  FADD R7, R7, R14 ;  /* 0x0000000e07077221 */ /* 0x000fe20000000000 */
[----:B------:R-:W-:Y:S04]  /*03f0*/  STG.E.64 desc[UR4][R2.64], R4 ;  /* 0x0000000402007986 */ /* 0x000fe8000c101b04 */
[----:B------:R-:W-:Y:S01]  /*0400*/  STG.E.64 desc[UR4][R8.64], R6 ;  /* 0x0000000608007986 */ /* 0x000fe2000c101b04 */
[----:B------:R-:W-:Y:S05]  /*0410*/  EXIT ;  /* 0x000000000000794d */ /* 0x000fea0003800000 */
.L_x_0:
[----:B------:R-:W-:-:S00]  /*0420*/  BRA `(.L_x_0) ;  /* 0xfffffffc00fc7947 */ /* 0x000fc0000383ffff */
[----:B------:R-:W-:-:S00]  /*0430*/  NOP ;  /* 0x0000000000007918 */ /* 0x000fc00000000000 */
        /* <DEDUP_REMOVED lines=12> */
.L_x_1:


//--------------------- .nv.global.init           --------------------------
	.section	.nv.global.init,"aw",@progbits
.nv.global.init:
	.type		_$_str,@object
	.size		_$_str,(_$_str_$_2 - _$_str)
_$_str:
        /*0000*/ 	.byte	0x5f, 0x5f, 0x43, 0x55, 0x44, 0x41, 0x5f, 0x46, 0x54, 0x5a, 0x00
	.type		_$_str_$_2,@object
	.size		_$_str_$_2,(.L_1 - _$_str_$_2)
_$_str_$_2:
        /*000b*/ 	.byte	0x5f, 0x5f, 0x43, 0x55, 0x44, 0x41, 0x5f, 0x50, 0x52, 0x45, 0x43, 0x5f, 0x53, 0x51, 0x52, 0x54
        /*001b*/ 	.byte	0x00
.L_1:


//--------------------- .nv.constant0.triton_poi_fused__native_batch_norm_legit_no_training_add_convolution_relu_93 --------------------------
	.section	.nv.constant0.triton_poi_fused__native_batch_norm_legit_no_training_add_convolution_relu_93,"a",@progbits
	.sectionflags	@""
	.align	4
.nv.constant0.triton_poi_fused__native_batch_norm_legit_no_training_add_convolution_relu_93:
	.zero		596
